//
// Generated by NVIDIA NVVM Compiler
//
// Compiler Build ID: CL-36424714
// Cuda compilation tools, release 13.0, V13.0.88
// Based on NVVM 20.0.0
//

.version 9.0
.target sm_100
.address_size 64

	// .globl	_Z10apply_reluPfS_i

.visible .entry _Z10apply_reluPfS_i(
	.param .u64 .ptr .align 1 _Z10apply_reluPfS_i_param_0,
	.param .u64 .ptr .align 1 _Z10apply_reluPfS_i_param_1,
	.param .u32 _Z10apply_reluPfS_i_param_2
)
{
	.reg .pred 	%p<2>;
	.reg .b32 	%r<6>;
	.reg .b32 	%f<3>;
	.reg .b64 	%rd<8>;

	ld.param.u64 	%rd1, [_Z10apply_reluPfS_i_param_0];
	ld.param.u64 	%rd2, [_Z10apply_reluPfS_i_param_1];
	ld.param.u32 	%r2, [_Z10apply_reluPfS_i_param_2];
	mov.u32 	%r3, %ctaid.x;
	mov.u32 	%r4, %ntid.x;
	mov.u32 	%r5, %tid.x;
	mad.lo.s32 	%r1, %r3, %r4, %r5;
	setp.ge.s32 	%p1, %r1, %r2;
	@%p1 bra 	$L__BB0_2;
	cvta.to.global.u64 	%rd3, %rd1;
	cvta.to.global.u64 	%rd4, %rd2;
	mul.wide.s32 	%rd5, %r1, 4;
	add.s64 	%rd6, %rd3, %rd5;
	ld.global.f32 	%f1, [%rd6];
	max.f32 	%f2, %f1, 0f00000000;
	add.s64 	%rd7, %rd4, %rd5;
	st.global.f32 	[%rd7], %f2;
$L__BB0_2:
	ret;

}
	// .globl	_Z10apply_tanhPfS_i
.visible .entry _Z10apply_tanhPfS_i(
	.param .u64 .ptr .align 1 _Z10apply_tanhPfS_i_param_0,
	.param .u64 .ptr .align 1 _Z10apply_tanhPfS_i_param_1,
	.param .u32 _Z10apply_tanhPfS_i_param_2
)
{
	.reg .pred 	%p<4>;
	.reg .b32 	%r<6>;
	.reg .b32 	%f<17>;
	.reg .b64 	%rd<8>;

	ld.param.u64 	%rd1, [_Z10apply_tanhPfS_i_param_0];
	ld.param.u64 	%rd2, [_Z10apply_tanhPfS_i_param_1];
	ld.param.u32 	%r2, [_Z10apply_tanhPfS_i_param_2];
	mov.u32 	%r3, %ctaid.x;
	mov.u32 	%r4, %ntid.x;
	mov.u32 	%r5, %tid.x;
	mad.lo.s32 	%r1, %r3, %r4, %r5;
	setp.ge.s32 	%p1, %r1, %r2;
	@%p1 bra 	$L__BB1_2;
	cvta.to.global.u64 	%rd3, %rd1;
	cvta.to.global.u64 	%rd4, %rd2;
	mul.wide.s32 	%rd5, %r1, 4;
	add.s64 	%rd6, %rd3, %rd5;
	ld.global.f32 	%f1, [%rd6];
	abs.f32 	%f2, %f1;
	mul.f32 	%f3, %f2, 0f4038AA3B;
	ex2.approx.ftz.f32 	%f4, %f3;
	add.f32 	%f5, %f4, 0f3F800000;
	rcp.approx.ftz.f32 	%f6, %f5;
	fma.rn.f32 	%f7, %f6, 0fC0000000, 0f3F800000;
	setp.ge.f32 	%p2, %f2, 0f41102CB4;
	selp.f32 	%f8, 0f3F800000, %f7, %p2;
	copysign.f32 	%f9, %f1, %f8;
	mul.f32 	%f10, %f1, %f1;
	fma.rn.f32 	%f11, %f10, 0f3C80F082, 0fBD563CAE;
	fma.rn.f32 	%f12, %f11, %f10, 0f3E085941;
	fma.rn.f32 	%f13, %f12, %f10, 0fBEAAA9ED;
	fma.rn.f32 	%f14, %f13, %f10, 0f00000000;
	fma.rn.f32 	%f15, %f14, %f1, %f1;
	setp.ge.f32 	%p3, %f2, 0f3F19999A;
	selp.f32 	%f16, %f9, %f15, %p3;
	add.s64 	%rd7, %rd4, %rd5;
	st.global.f32 	[%rd7], %f16;
$L__BB1_2:
	ret;

}


// ===== COMPILED SASS (sm_100) =====

	.target	sm_100

	.elftype	@"ET_EXEC"


//--------------------- .note.nv.tkinfo           --------------------------
	.section	.note.nv.tkinfo,"",@"SHT_NOTE"
	.sectionflags	@"SHF_NOTE_NV_TKINFO"
	.tkinfo
        /*0018*/ 	.word	0x00000002
        /*0030*/ 	.string	""
        /*0030*/ 	.string	"ptxas"
        /*0030*/ 	.string	"Cuda compilation tools, release 13.0, V13.0.88"
        /*0030*/ 	.string	"Build cuda_13.0.r13.0/compiler.36424714_0"
        /*0030*/ 	.string	"-arch sm_100 -m 64 "



//--------------------- .note.nv.cuinfo           --------------------------
	.section	.note.nv.cuinfo,"",@"SHT_NOTE"
	.sectionflags	@"SHF_NOTE_NV_CUINFO"
        /*0018*/ 	.short	0x0002
        /*001a*/ 	.short	0x0064
        /*001c*/ 	.short	0x0082
	.zero		2


//--------------------- .nv.info                  --------------------------
	.section	.nv.info,"",@"SHT_CUDA_INFO"
	.align	4


	//----- nvinfo : EIATTR_REGCOUNT
	.align		4
        /*0000*/ 	.byte	0x04, 0x2f
        /*0002*/ 	.short	(.L_1 - .L_0)
	.align		4
.L_0:
        /*0004*/ 	.word	index@(_Z10apply_reluPfS_i)
        /*0008*/ 	.word	0x0000000a


	//----- nvinfo : EIATTR_FRAME_SIZE
	.align		4
.L_1:
        /*000c*/ 	.byte	0x04, 0x11
        /*000e*/ 	.short	(.L_3 - .L_2)
	.align		4
.L_2:
        /*0010*/ 	.word	index@(_Z10apply_reluPfS_i)
        /*0014*/ 	.word	0x00000000


	//----- nvinfo : EIATTR_REGCOUNT
	.align		4
.L_3:
        /*0018*/ 	.byte	0x04, 0x2f
        /*001a*/ 	.short	(.L_5 - .L_4)
	.align		4
.L_4:
        /*001c*/ 	.word	index@(_Z10apply_tanhPfS_i)
        /*0020*/ 	.word	0x0000000e


	//----- nvinfo : EIATTR_FRAME_SIZE
	.align		4
.L_5:
        /*0024*/ 	.byte	0x04, 0x11
        /*0026*/ 	.short	(.L_7 - .L_6)
	.align		4
.L_6:
        /*0028*/ 	.word	index@(_Z10apply_tanhPfS_i)
        /*002c*/ 	.word	0x00000000


	//----- nvinfo : EIATTR_MIN_STACK_SIZE
	.align		4
.L_7:
        /*0030*/ 	.byte	0x04, 0x12
        /*0032*/ 	.short	(.L_9 - .L_8)
	.align		4
.L_8:
        /*0034*/ 	.word	index@(_Z10apply_tanhPfS_i)
        /*0038*/ 	.word	0x00000000


	//----- nvinfo : EIATTR_MIN_STACK_SIZE
	.align		4
.L_9:
        /*003c*/ 	.byte	0x04, 0x12
        /*003e*/ 	.short	(.L_11 - .L_10)
	.align		4
.L_10:
        /*0040*/ 	.word	index@(_Z10apply_reluPfS_i)
        /*0044*/ 	.word	0x00000000
.L_11:


//--------------------- .nv.compat                --------------------------
	.section	.nv.compat,"",@"SHT_CUDA_COMPAT_INFO"
	.align	4
        /*0000*/ 	.byte	0x02, 0x09, 0x00, 0x00, 0x02, 0x02, 0x01, 0x00, 0x02, 0x05, 0x05, 0x00, 0x03, 0x07, 0x01, 0x01
        /*0010*/ 	.byte	0x02, 0x03, 0x00, 0x00, 0x02, 0x06, 0x01, 0x00, 0x04, 0x0b, 0x08, 0x00, 0x01, 0x00, 0x00, 0x00
        /*0020*/ 	.byte	0x00, 0x00, 0x00, 0x00


//--------------------- .nv.info._Z10apply_tanhPfS_i --------------------------
	.section	.nv.info._Z10apply_tanhPfS_i,"",@"SHT_CUDA_INFO"
	.sectionflags	@""
	.align	4


	//----- nvinfo : EIATTR_CUDA_API_VERSION
	.align		4
        /*0000*/ 	.byte	0x04, 0x37
        /*0002*/ 	.short	(.L_13 - .L_12)
.L_12:
        /*0004*/ 	.word	0x00000082


	//----- nvinfo : EIATTR_KPARAM_INFO
	.align		4
.L_13:
        /*0008*/ 	.byte	0x04, 0x17
        /*000a*/ 	.short	(.L_15 - .L_14)
.L_14:
        /*000c*/ 	.word	0x00000000
        /*0010*/ 	.short	0x0002
        /*0012*/ 	.short	0x0010
        /*0014*/ 	.byte	0x00, 0xf0, 0x11, 0x00


	//----- nvinfo : EIATTR_KPARAM_INFO
	.align		4
.L_15:
        /*0018*/ 	.byte	0x04, 0x17
        /*001a*/ 	.short	(.L_17 - .L_16)
.L_16:
        /*001c*/ 	.word	0x00000000
        /*0020*/ 	.short	0x0001
        /*0022*/ 	.short	0x0008
        /*0024*/ 	.byte	0x00, 0xf5, 0x21, 0x00


	//----- nvinfo : EIATTR_KPARAM_INFO
	.align		4
.L_17:
        /*0028*/ 	.byte	0x04, 0x17
        /*002a*/ 	.short	(.L_19 - .L_18)
.L_18:
        /*002c*/ 	.word	0x00000000
        /*0030*/ 	.short	0x0000
        /*0032*/ 	.short	0x0000
        /*0034*/ 	.byte	0x00, 0xf5, 0x21, 0x00


	//----- nvinfo : EIATTR_SPARSE_MMA_MASK
	.align		4
.L_19:
        /*0038*/ 	.byte	0x03, 0x50
        /*003a*/ 	.short	0x0000


	//----- nvinfo : EIATTR_MAXREG_COUNT
	.align		4
        /*003c*/ 	.byte	0x03, 0x1b
        /*003e*/ 	.short	0x00ff


	//----- nvinfo : EIATTR_MERCURY_ISA_VERSION
	.align		4
        /*0040*/ 	.byte	0x03, 0x5f
        /*0042*/ 	.short	0x0101


	//----- nvinfo : EIATTR_VRC_CTA_INIT_COUNT
	.align		4
        /*0044*/ 	.byte	0x02, 0x4a
	.zero		1
	.zero		1


	//----- nvinfo : EIATTR_EXIT_INSTR_OFFSETS
	.align		4
        /*0048*/ 	.byte	0x04, 0x1c
        /*004a*/ 	.short	(.L_21 - .L_20)


	//   ....[0]....
.L_20:
        /*004c*/ 	.word	0x00000070


	//   ....[1]....
        /*0050*/ 	.word	0x00000200


	//----- nvinfo : EIATTR_CBANK_PARAM_SIZE
	.align		4
.L_21:
        /*0054*/ 	.byte	0x03, 0x19
        /*0056*/ 	.short	0x0014


	//----- nvinfo : EIATTR_PARAM_CBANK
	.align		4
        /*0058*/ 	.byte	0x04, 0x0a
        /*005a*/ 	.short	(.L_23 - .L_22)
	.align		4
.L_22:
        /*005c*/ 	.word	index@(.nv.constant0._Z10apply_tanhPfS_i)
        /*0060*/ 	.short	0x0380
        /*0062*/ 	.short	0x0014


	//----- nvinfo : EIATTR_SW_WAR
	.align		4
.L_23:
        /*0064*/ 	.byte	0x04, 0x36
        /*0066*/ 	.short	(.L_25 - .L_24)
.L_24:
        /*0068*/ 	.word	0x00000008
.L_25:


//--------------------- .nv.info._Z10apply_reluPfS_i --------------------------
	.section	.nv.info._Z10apply_reluPfS_i,"",@"SHT_CUDA_INFO"
	.sectionflags	@""
	.align	4


	//----- nvinfo : EIATTR_CUDA_API_VERSION
	.align		4
        /*0000*/ 	.byte	0x04, 0x37
        /*0002*/ 	.short	(.L_27 - .L_26)
.L_26:
        /*0004*/ 	.word	0x00000082


	//----- nvinfo : EIATTR_KPARAM_INFO
	.align		4
.L_27:
        /*0008*/ 	.byte	0x04, 0x17
        /*000a*/ 	.short	(.L_29 - .L_28)
.L_28:
        /*000c*/ 	.word	0x00000000
        /*0010*/ 	.short	0x0002
        /*0012*/ 	.short	0x0010
        /*0014*/ 	.byte	0x00, 0xf0, 0x11, 0x00


	//----- nvinfo : EIATTR_KPARAM_INFO
	.align		4
.L_29:
        /*0018*/ 	.byte	0x04, 0x17
        /*001a*/ 	.short	(.L_31 - .L_30)
.L_30:
        /*001c*/ 	.word	0x00000000
        /*0020*/ 	.short	0x0001
        /*0022*/ 	.short	0x0008
        /*0024*/ 	.byte	0x00, 0xf5, 0x21, 0x00


	//----- nvinfo : EIATTR_KPARAM_INFO
	.align		4
.L_31:
        /*0028*/ 	.byte	0x04, 0x17
        /*002a*/ 	.short	(.L_33 - .L_32)
.L_32:
        /*002c*/ 	.word	0x00000000
        /*0030*/ 	.short	0x0000
        /*0032*/ 	.short	0x0000
        /*0034*/ 	.byte	0x00, 0xf5, 0x21, 0x00


	//----- nvinfo : EIATTR_SPARSE_MMA_MASK
	.align		4
.L_33:
        /*0038*/ 	.byte	0x03, 0x50
        /*003a*/ 	.short	0x0000


	//----- nvinfo : EIATTR_MAXREG_COUNT
	.align		4
        /*003c*/ 	.byte	0x03, 0x1b
        /*003e*/ 	.short	0x00ff


	//----- nvinfo : EIATTR_MERCURY_ISA_VERSION
	.align		4
        /*0040*/ 	.byte	0x03, 0x5f
        /*0042*/ 	.short	0x0101


	//----- nvinfo : EIATTR_VRC_CTA_INIT_COUNT
	.align		4
        /*0044*/ 	.byte	0x02, 0x4a
	.zero		1
	.zero		1


	//----- nvinfo : EIATTR_EXIT_INSTR_OFFSETS
	.align		4
        /*0048*/ 	.byte	0x04, 0x1c
        /*004a*/ 	.short	(.L_35 - .L_34)


	//   ....[0]....
.L_34:
        /*004c*/ 	.word	0x00000070


	//   ....[1]....
        /*0050*/ 	.word	0x00000100


	//----- nvinfo : EIATTR_CBANK_PARAM_SIZE
	.align		4
.L_35:
        /*0054*/ 	.byte	0x03, 0x19
        /*0056*/ 	.short	0x0014


	//----- nvinfo : EIATTR_PARAM_CBANK
	.align		4
        /*0058*/ 	.byte	0x04, 0x0a
        /*005a*/ 	.short	(.L_37 - .L_36)
	.align		4
.L_36:
        /*005c*/ 	.word	index@(.nv.constant0._Z10apply_reluPfS_i)
        /*0060*/ 	.short	0x0380
        /*0062*/ 	.short	0x0014


	//----- nvinfo : EIATTR_SW_WAR
	.align		4
.L_37:
        /*0064*/ 	.byte	0x04, 0x36
        /*0066*/ 	.short	(.L_39 - .L_38)
.L_38:
        /*0068*/ 	.word	0x00000008
.L_39:


//--------------------- .nv.callgraph             --------------------------
	.section	.nv.callgraph,"",@"SHT_CUDA_CALLGRAPH"
	.align	4
	.sectionentsize	8
	.align		4
        /*0000*/ 	.word	0x00000000
	.align		4
        /*0004*/ 	.word	0xffffffff
	.align		4
        /*0008*/ 	.word	0x00000000
	.align		4
        /*000c*/ 	.word	0xfffffffe
	.align		4
        /*0010*/ 	.word	0x00000000
	.align		4
        /*0014*/ 	.word	0xfffffffd
	.align		4
        /*0018*/ 	.word	0x00000000
	.align		4
        /*001c*/ 	.word	0xfffffffc


//--------------------- .text._Z10apply_tanhPfS_i --------------------------
	.section	.text._Z10apply_tanhPfS_i,"ax",@progbits
	.align	128
        .global         _Z10apply_tanhPfS_i
        .type           _Z10apply_tanhPfS_i,@function
        .size           _Z10apply_tanhPfS_i,(.L_x_2 - _Z10apply_tanhPfS_i)
        .other          _Z10apply_tanhPfS_i,@"STO_CUDA_ENTRY STV_DEFAULT"
_Z10apply_tanhPfS_i:
.text._Z10apply_tanhPfS_i:
[----:B------:R-:W-:Y:S01]  /*0000*/  LDC R1, c[0x0][0x37c] ;  /* 0x0000df00ff017b82 */ /* 0x000fe20000000800 */
[----:B------:R-:W0:Y:S07]  /*0010*/  S2R R0, SR_TID.X ;  /* 0x0000000000007919 */ /* 0x000e2e0000002100 */
[----:B------:R-:W0:Y:S01]  /*0020*/  S2UR UR4, SR_CTAID.X ;  /* 0x00000000000479c3 */ /* 0x000e220000002500 */
[----:B------:R-:W1:Y:S07]  /*0030*/  LDCU UR5, c[0x0][0x390] ;  /* 0x00007200ff0577ac */ /* 0x000e6e0008000800 */
[----:B------:R-:W0:Y:S02]  /*0040*/  LDC R7, c[0x0][0x360] ;  /* 0x0000d800ff077b82 */ /* 0x000e240000000800 */
[----:B0-----:R-:W-:-:S05]  /*0050*/  IMAD R7, R7, UR4, R0 ;  /* 0x0000000407077c24 */ /* 0x001fca000f8e0200 */
[----:B-1----:R-:W-:-:S13]  /*0060*/  ISETP.GE.AND P0, PT, R7, UR5, PT ;  /* 0x0000000507007c0c */ /* 0x002fda000bf06270 */
[----:B------:R-:W-:Y:S05]  /*0070*/  @P0 EXIT ;  /* 0x000000000000094d */ /* 0x000fea0003800000 */
[----:B------:R-:W0:Y:S01]  /*0080*/  LDC.64 R2, c[0x0][0x380] ;  /* 0x0000e000ff027b82 */ /* 0x000e220000000a00 */
[----:B------:R-:W1:Y:S07]  /*0090*/  LDCU.64 UR4, c[0x0][0x358] ;  /* 0x00006b00ff0477ac */ /* 0x000e6e0008000a00 */
[----:B------:R-:W2:Y:S01]  /*00a0*/  LDC.64 R4, c[0x0][0x388] ;  /* 0x0000e200ff047b82 */ /* 0x000ea20000000a00 */
[----:B0-----:R-:W-:-:S05]  /*00b0*/  IMAD.WIDE R2, R7, 0x4, R2 ;  /* 0x0000000407027825 */ /* 0x001fca00078e0202 */
[----:B-1----:R2:W3:Y:S01]  /*00c0*/  LDG.E R6, desc[UR4][R2.64] ;  /* 0x0000000402067981 */ /* 0x0024e2000c1e1900 */
[----:B------:R-:W-:Y:S01]  /*00d0*/  MOV R10, 0x3c80f082 ;  /* 0x3c80f082000a7802 */ /* 0x000fe20000000f00 */
[----:B------:R-:W-:Y:S02]  /*00e0*/  HFMA2 R9, -RZ, RZ, 1.875, 0 ;  /* 0x3f800000ff097431 */ /* 0x000fe400000001ff */
[----:B--2---:R-:W-:-:S04]  /*00f0*/  IMAD.WIDE R2, R7, 0x4, R4 ;  /* 0x0000000407027825 */ /* 0x004fc800078e0204 */
[C---:B---3--:R-:W-:Y:S01]  /*0100*/  FMUL R0, |R6|.reuse, 2.8853900432586669922 ;  /* 0x4038aa3b06007820 */ /* 0x048fe20000400200 */
[C---:B------:R-:W-:Y:S01]  /*0110*/  FMUL R11, R6.reuse, R6 ;  /* 0x00000006060b7220 */ /* 0x040fe20000400000 */
[C---:B------:R-:W-:Y:S02]  /*0120*/  FSETP.GE.AND P1, PT, |R6|.reuse, 0.60000002384185791016, PT ;  /* 0x3f19999a0600780b */ /* 0x040fe40003f26200 */
[----:B------:R-:W-:Y:S01]  /*0130*/  FSETP.GE.AND P0, PT, |R6|, 9.010913848876953125, PT ;  /* 0x41102cb40600780b */ /* 0x000fe20003f06200 */
[C---:B------:R-:W-:Y:S01]  /*0140*/  FFMA R10, R11.reuse, R10, -0.052303962409496307373 ;  /* 0xbd563cae0b0a7423 */ /* 0x040fe2000000000a */
[----:B------:R-:W0:Y:S02]  /*0150*/  MUFU.EX2 R0, R0 ;  /* 0x0000000000007308 */ /* 0x000e240000000800 */
[----:B0-----:R-:W-:Y:S01]  /*0160*/  FADD R8, R0, 1 ;  /* 0x3f80000000087421 */ /* 0x001fe20000000000 */
[----:B------:R-:W-:-:S04]  /*0170*/  FFMA R0, R11, R10, 0.1331529766321182251 ;  /* 0x3e0859410b007423 */ /* 0x000fc8000000000a */
[C---:B------:R-:W-:Y:S01]  /*0180*/  FFMA R0, R11.reuse, R0, -0.33332768082618713379 ;  /* 0xbeaaa9ed0b007423 */ /* 0x040fe20000000000 */
[----:B------:R-:W0:Y:S03]  /*0190*/  MUFU.RCP R8, R8 ;  /* 0x0000000800087308 */ /* 0x000e260000001000 */
[----:B------:R-:W-:Y:S01]  /*01a0*/  FFMA R11, R11, R0, RZ ;  /* 0x000000000b0b7223 */ /* 0x000fe200000000ff */
[----:B0-----:R-:W-:-:S05]  /*01b0*/  FFMA R9, R8, -2, R9 ;  /* 0xc000000008097823 */ /* 0x001fca0000000009 */
[----:B------:R-:W-:-:S04]  /*01c0*/  FSEL R9, R9, 1, !P0 ;  /* 0x3f80000009097808 */ /* 0x000fc80004000000 */
[--C-:B------:R-:W-:Y:S01]  /*01d0*/  LOP3.LUT R9, R9, 0x80000000, R6.reuse, 0xb8, !PT ;  /* 0x8000000009097812 */ /* 0x100fe200078eb806 */
[----:B------:R-:W-:-:S05]  /*01e0*/  @!P1 FFMA R9, R6, R11, R6 ;  /* 0x0000000b06099223 */ /* 0x000fca0000000006 */
[----:B------:R-:W-:Y:S01]  /*01f0*/  STG.E desc[UR4][R2.64], R9 ;  /* 0x0000000902007986 */ /* 0x000fe2000c101904 */
[----:B------:R-:W-:Y:S05]  /*0200*/  EXIT ;  /* 0x000000000000794d */ /* 0x000fea0003800000 */
.L_x_0:
[----:B------:R-:W-:-:S00]  /*0210*/  BRA `(.L_x_0) ;  /* 0xfffffffc00fc7947 */ /* 0x000fc0000383ffff */
[----:B------:R-:W-:-:S00]  /*0220*/  NOP ;  /* 0x0000000000007918 */ /* 0x000fc00000000000 */
        /* <DEDUP_REMOVED lines=13> */
.L_x_2:


//--------------------- .text._Z10apply_reluPfS_i --------------------------
	.section	.text._Z10apply_reluPfS_i,"ax",@progbits
	.align	128
        .global         _Z10apply_reluPfS_i
        .type           _Z10apply_reluPfS_i,@function
        .size           _Z10apply_reluPfS_i,(.L_x_3 - _Z10apply_reluPfS_i)
        .other          _Z10apply_reluPfS_i,@"STO_CUDA_ENTRY STV_DEFAULT"
_Z10apply_reluPfS_i:
.text._Z10apply_reluPfS_i:
        /* <DEDUP_REMOVED lines=11> */
[----:B0-----:R-:W-:-:S06]  /*00b0*/  IMAD.WIDE R2, R7, 0x4, R2 ;  /* 0x0000000407027825 */ /* 0x001fcc00078e0202 */
[----:B-1----:R-:W3:Y:S01]  /*00c0*/  LDG.E R2, desc[UR4][R2.64] ;  /* 0x0000000402027981 */ /* 0x002ee2000c1e1900 */
[----:B--2---:R-:W-:Y:S01]  /*00d0*/  IMAD.WIDE R4, R7, 0x4, R4 ;  /* 0x0000000407047825 */ /* 0x004fe200078e0204 */
[----:B---3--:R-:W-:-:S05]  /*00e0*/  FMNMX R7, RZ, R2, !PT ;  /* 0x00000002ff077209 */ /* 0x008fca0007800000 */
[----:B------:R-:W-:Y:S01]  /*00f0*/  STG.E desc[UR4][R4.64], R7 ;  /* 0x0000000704007986 */ /* 0x000fe2000c101904 */
[----:B------:R-:W-:Y:S05]  /*0100*/  EXIT ;  /* 0x000000000000794d */ /* 0x000fea0003800000 */
.L_x_1:
        /* <DEDUP_REMOVED lines=15> */
.L_x_3:


//--------------------- .nv.shared.reserved.0     --------------------------
	.section	.nv.shared.reserved.0,"aw",@nobits
	.weak		__nv_reservedSMEM_offset_0_alias
	.size		__nv_reservedSMEM_offset_0_alias, 0, 64
	.other		__nv_reservedSMEM_offset_0_alias,@"STO_CUDA_RESERVED_SHARED STV_DEFAULT"
__nv_reservedSMEM_offset_0_alias:
	.zero		0
	.zero		64


//--------------------- .nv.constant0._Z10apply_tanhPfS_i --------------------------
	.section	.nv.constant0._Z10apply_tanhPfS_i,"a",@progbits
	.sectionflags	@""
	.align	4
.nv.constant0._Z10apply_tanhPfS_i:
	.zero		916


//--------------------- .nv.constant0._Z10apply_reluPfS_i --------------------------
	.section	.nv.constant0._Z10apply_reluPfS_i,"a",@progbits
	.sectionflags	@""
	.align	4
.nv.constant0._Z10apply_reluPfS_i:
	.zero		916


//--------------------- SYMBOLS --------------------------

	.type		.nv.reservedSmem.offset0,@object
	.size		.nv.reservedSmem.offset0,0x4
